	.headerflags	@"EF_CUDA_TEXMODE_UNIFIED EF_CUDA_64BIT_ADDRESS EF_CUDA_ACCELERATORS EF_CUDA_SM90 EF_CUDA_VIRTUAL_SM(EF_CUDA_SM90)"
	.elftype	@"ET_EXEC"


//--------------------- .nv.info                  --------------------------
	.section	.nv.info,"",@"SHT_CUDA_INFO"
	.align	4


	//----- nvinfo : EIATTR_REGCOUNT
	.align		4
        /*0000*/ 	.byte	0x04, 0x2f
        /*0002*/ 	.short	(.L_1 - .L_0)
	.align		4
.L_0:
        /*0004*/ 	.word	index@(triton_poi_fused__to_copy_add_arange_mul_29)
        /*0008*/ 	.word	0x00000009


	//----- nvinfo : EIATTR_MIN_STACK_SIZE
	.align		4
.L_1:
        /*000c*/ 	.byte	0x04, 0x12
        /*000e*/ 	.short	(.L_3 - .L_2)
	.align		4
.L_2:
        /*0010*/ 	.word	index@(triton_poi_fused__to_copy_add_arange_mul_29)
        /*0014*/ 	.word	0x00000000


	//----- nvinfo : EIATTR_FRAME_SIZE
	.align		4
.L_3:
        /*0018*/ 	.byte	0x04, 0x11
        /*001a*/ 	.short	(.L_5 - .L_4)
	.align		4
.L_4:
        /*001c*/ 	.word	index@(triton_poi_fused__to_copy_add_arange_mul_29)
        /*0020*/ 	.word	0x00000000


	//----- nvinfo : EIATTR_MIN_STACK_SIZE
	.align		4
.L_5:
        /*0024*/ 	.byte	0x04, 0x12
        /*0026*/ 	.short	(.L_7 - .L_6)
	.align		4
.L_6:
        /*0028*/ 	.word	index@(triton_poi_fused__to_copy_add_arange_mul_29)
        /*002c*/ 	.word	0x00000000
.L_7:


//--------------------- .nv.info.triton_poi_fused__to_copy_add_arange_mul_29 --------------------------
	.section	.nv.info.triton_poi_fused__to_copy_add_arange_mul_29,"",@"SHT_CUDA_INFO"
	.sectionflags	@""
	.align	4


	//----- nvinfo : EIATTR_CUDA_API_VERSION
	.align		4
        /*0000*/ 	.byte	0x04, 0x37
        /*0002*/ 	.short	(.L_9 - .L_8)
.L_8:
        /*0004*/ 	.word	0x0000007c


	//----- nvinfo : EIATTR_KPARAM_INFO
	.align		4
.L_9:
        /*0008*/ 	.byte	0x04, 0x17
        /*000a*/ 	.short	(.L_11 - .L_10)
.L_10:
        /*000c*/ 	.word	0x00000000
        /*0010*/ 	.short	0x0001
        /*0012*/ 	.short	0x0008
        /*0014*/ 	.byte	0x00, 0xf0, 0x11, 0x00


	//----- nvinfo : EIATTR_KPARAM_INFO
	.align		4
.L_11:
        /*0018*/ 	.byte	0x04, 0x17
        /*001a*/ 	.short	(.L_13 - .L_12)
.L_12:
        /*001c*/ 	.word	0x00000000
        /*0020*/ 	.short	0x0000
        /*0022*/ 	.short	0x0000
        /*0024*/ 	.byte	0x00, 0xf4, 0x21, 0x00


	//----- nvinfo : EIATTR_SPARSE_MMA_MASK
	.align		4
.L_13:
        /*0028*/ 	.byte	0x03, 0x50
        /*002a*/ 	.short	0x0000


	//----- nvinfo : EIATTR_MAXREG_COUNT
	.align		4
        /*002c*/ 	.byte	0x03, 0x1b
        /*002e*/ 	.short	0x00ff


	//----- nvinfo : EIATTR_EXIT_INSTR_OFFSETS
	.align		4
        /*0030*/ 	.byte	0x04, 0x1c
        /*0032*/ 	.short	(.L_15 - .L_14)


	//   ....[0]....
.L_14:
        /*0034*/ 	.word	0x000000d0


	//   ....[1]....
        /*0038*/ 	.word	0x00000100


	//----- nvinfo : EIATTR_REQNTID
	.align		4
.L_15:
        /*003c*/ 	.byte	0x04, 0x10
        /*003e*/ 	.short	(.L_17 - .L_16)
.L_16:
        /*0040*/ 	.word	0x00000020
        /*0044*/ 	.word	0x00000001
        /*0048*/ 	.word	0x00000001


	//----- nvinfo : EIATTR_CBANK_PARAM_SIZE
	.align		4
.L_17:
        /*004c*/ 	.byte	0x03, 0x19
        /*004e*/ 	.short	0x000c


	//----- nvinfo : EIATTR_PARAM_CBANK
	.align		4
        /*0050*/ 	.byte	0x04, 0x0a
        /*0052*/ 	.short	(.L_19 - .L_18)
	.align		4
.L_18:
        /*0054*/ 	.word	index@(.nv.constant0.triton_poi_fused__to_copy_add_arange_mul_29)
        /*0058*/ 	.short	0x0210
        /*005a*/ 	.short	0x000c


	//----- nvinfo : EIATTR_SW_WAR
	.align		4
.L_19:
        /*005c*/ 	.byte	0x04, 0x36
        /*005e*/ 	.short	(.L_21 - .L_20)
.L_20:
        /*0060*/ 	.word	0x00000008
.L_21:


//--------------------- .nv.callgraph             --------------------------
	.section	.nv.callgraph,"",@"SHT_CUDA_CALLGRAPH"
	.align	4
	.sectionentsize	8
	.align		4
        /*0000*/ 	.word	0x00000000
	.align		4
        /*0004*/ 	.word	0xffffffff
	.align		4
        /*0008*/ 	.word	0x00000000
	.align		4
        /*000c*/ 	.word	0xfffffffe
	.align		4
        /*0010*/ 	.word	0x00000000
	.align		4
        /*0014*/ 	.word	0xfffffffd
	.align		4
        /*0018*/ 	.word	0x00000000
	.align		4
        /*001c*/ 	.word	0xfffffffc


//--------------------- .text.triton_poi_fused__to_copy_add_arange_mul_29 --------------------------
	.section	.text.triton_poi_fused__to_copy_add_arange_mul_29,"ax",@progbits
	.align	128
        .global         triton_poi_fused__to_copy_add_arange_mul_29
        .type           triton_poi_fused__to_copy_add_arange_mul_29,@function
        .size           triton_poi_fused__to_copy_add_arange_mul_29,(.L_x_1 - triton_poi_fused__to_copy_add_arange_mul_29)
        .other          triton_poi_fused__to_copy_add_arange_mul_29,@"STO_CUDA_ENTRY STV_DEFAULT"
triton_poi_fused__to_copy_add_arange_mul_29:
.text.triton_poi_fused__to_copy_add_arange_mul_29:
[----:B------:R-:W0:Y:S02]  /*0000*/  LDC R1, c[0x0][0x28] ;  /* 0x00000a00ff017b82 */ /* 0x000e240000000800 */
[----:B------:R-:W1:Y:S01]  /*0010*/  S2R R6, SR_TID.X ;  /* 0x0000000000067919 */ /* 0x000e620000002100 */
[----:B------:R-:W2:Y:S01]  /*0020*/  LDC.64 R2, c[0x0][0x210] ;  /* 0x00008400ff027b82 */ /* 0x000ea20000000a00 */
[----:B------:R-:W3:Y:S01]  /*0030*/  S2R R5, SR_CTAID.X ;  /* 0x0000000000057919 */ /* 0x000ee20000002500 */
[C---:B-1----:R-:W-:Y:S02]  /*0040*/  LOP3.LUT R0, R6.reuse, 0xf, RZ, 0xc0, !PT ;  /* 0x0000000f06007812 */ /* 0x042fe400078ec0ff */
[----:B------:R-:W-:-:S03]  /*0050*/  LOP3.LUT P0, RZ, R6, 0x10, RZ, 0xc0, !PT ;  /* 0x0000001006ff7812 */ /* 0x000fc6000780c0ff */
[----:B---3--:R-:W-:-:S04]  /*0060*/  IMAD R5, R5, 0x10, R0 ;  /* 0x0000001005057824 */ /* 0x008fc800078e0200 */
[C---:B--2---:R-:W-:Y:S01]  /*0070*/  IMAD.WIDE R2, R5.reuse, 0x8, R2 ;  /* 0x0000000805027825 */ /* 0x044fe200078e0202 */
[----:B------:R-:W-:Y:S02]  /*0080*/  I2FP.F32.S32 R0, R5 ;  /* 0x0000000500007245 */ /* 0x000fe40000201400 */
[----:B------:R-:W-:-:S03]  /*0090*/  ISETP.LT.AND P0, PT, R5, 0x10, !P0 ;  /* 0x000000100500780c */ /* 0x000fc60004701270 */
[----:B------:R-:W-:-:S04]  /*00a0*/  FMUL R0, R0, 0.5 ;  /* 0x3f00000000007820 */ /* 0x000fc80000400000 */
[----:B------:R-:W1:Y:S02]  /*00b0*/  F2I.TRUNC.NTZ R4, R0 ;  /* 0x0000000000047305 */ /* 0x000e64000020f100 */
[----:B-1----:R-:W-:-:S04]  /*00c0*/  SHF.R.S32.HI R5, RZ, 0x1f, R4 ;  /* 0x0000001fff057819 */ /* 0x002fc80000011404 */
[----:B------:R-:W-:Y:S05]  /*00d0*/  @!P0 EXIT ;  /* 0x000000000000894d */ /* 0x000fea0003800000 */
[----:B------:R-:W-:Y:S02]  /*00e0*/  ULDC.64 UR4, c[0x0][0x208] ;  /* 0x0000820000047ab9 */ /* 0x000fe40000000a00 */
[----:B------:R-:W-:Y:S01]  /*00f0*/  STG.E.64 desc[UR4][R2.64], R4 ;  /* 0x0000000402007986 */ /* 0x000fe2000c101b04 */
[----:B------:R-:W-:Y:S05]  /*0100*/  EXIT ;  /* 0x000000000000794d */ /* 0x000fea0003800000 */
.L_x_0:
[----:B------:R-:W-:-:S00]  /*0110*/  BRA `(.L_x_0) ;  /* 0xfffffffc00fc7947 */ /* 0x000fc0000383ffff */
[----:B------:R-:W-:-:S00]  /*0120*/  NOP ;  /* 0x0000000000007918 */ /* 0x000fc00000000000 */
        /* <DEDUP_REMOVED lines=13> */
.L_x_1:


//--------------------- .nv.constant0.triton_poi_fused__to_copy_add_arange_mul_29 --------------------------
	.section	.nv.constant0.triton_poi_fused__to_copy_add_arange_mul_29,"a",@progbits
	.sectionflags	@""
	.align	4
.nv.constant0.triton_poi_fused__to_copy_add_arange_mul_29:
	.zero		540
